//
// Generated by NVIDIA NVVM Compiler
//
// Compiler Build ID: CL-36424714
// Cuda compilation tools, release 13.0, V13.0.88
// Based on NVVM 20.0.0
//

.version 9.0
.target sm_100
.address_size 64

	// .globl	_Z3addPiS_S_

.visible .entry _Z3addPiS_S_(
	.param .u64 .ptr .align 1 _Z3addPiS_S__param_0,
	.param .u64 .ptr .align 1 _Z3addPiS_S__param_1,
	.param .u64 .ptr .align 1 _Z3addPiS_S__param_2
)
{
	.reg .b32 	%r<5>;
	.reg .b64 	%rd<11>;

	ld.param.u64 	%rd1, [_Z3addPiS_S__param_0];
	ld.param.u64 	%rd2, [_Z3addPiS_S__param_1];
	ld.param.u64 	%rd3, [_Z3addPiS_S__param_2];
	cvta.to.global.u64 	%rd4, %rd3;
	cvta.to.global.u64 	%rd5, %rd2;
	cvta.to.global.u64 	%rd6, %rd1;
	mov.u32 	%r1, %ctaid.x;
	mul.wide.u32 	%rd7, %r1, 4;
	add.s64 	%rd8, %rd6, %rd7;
	ld.global.u32 	%r2, [%rd8];
	add.s64 	%rd9, %rd5, %rd7;
	ld.global.u32 	%r3, [%rd9];
	add.s32 	%r4, %r3, %r2;
	add.s64 	%rd10, %rd4, %rd7;
	st.global.u32 	[%rd10], %r4;
	ret;

}
	// .globl	_Z3addPdS_S_
.visible .entry _Z3addPdS_S_(
	.param .u64 .ptr .align 1 _Z3addPdS_S__param_0,
	.param .u64 .ptr .align 1 _Z3addPdS_S__param_1,
	.param .u64 .ptr .align 1 _Z3addPdS_S__param_2
)
{
	.reg .b32 	%r<2>;
	.reg .b64 	%rd<11>;
	.reg .b64 	%fd<4>;

	ld.param.u64 	%rd1, [_Z3addPdS_S__param_0];
	ld.param.u64 	%rd2, [_Z3addPdS_S__param_1];
	ld.param.u64 	%rd3, [_Z3addPdS_S__param_2];
	cvta.to.global.u64 	%rd4, %rd3;
	cvta.to.global.u64 	%rd5, %rd2;
	cvta.to.global.u64 	%rd6, %rd1;
	mov.u32 	%r1, %ctaid.x;
	mul.wide.u32 	%rd7, %r1, 8;
	add.s64 	%rd8, %rd6, %rd7;
	ld.global.f64 	%fd1, [%rd8];
	add.s64 	%rd9, %rd5, %rd7;
	ld.global.f64 	%fd2, [%rd9];
	add.f64 	%fd3, %fd1, %fd2;
	add.s64 	%rd10, %rd4, %rd7;
	st.global.f64 	[%rd10], %fd3;
	ret;

}


// ===== COMPILED SASS (sm_100) =====

	.target	sm_100

	.elftype	@"ET_EXEC"


//--------------------- .note.nv.tkinfo           --------------------------
	.section	.note.nv.tkinfo,"",@"SHT_NOTE"
	.sectionflags	@"SHF_NOTE_NV_TKINFO"
	.tkinfo
        /*0018*/ 	.word	0x00000002
        /*0030*/ 	.string	""
        /*0030*/ 	.string	"ptxas"
        /*0030*/ 	.string	"Cuda compilation tools, release 13.0, V13.0.88"
        /*0030*/ 	.string	"Build cuda_13.0.r13.0/compiler.36424714_0"
        /*0030*/ 	.string	"-arch sm_100 -m 64 "



//--------------------- .note.nv.cuinfo           --------------------------
	.section	.note.nv.cuinfo,"",@"SHT_NOTE"
	.sectionflags	@"SHF_NOTE_NV_CUINFO"
        /*0018*/ 	.short	0x0002
        /*001a*/ 	.short	0x0064
        /*001c*/ 	.short	0x0082
	.zero		2


//--------------------- .nv.info                  --------------------------
	.section	.nv.info,"",@"SHT_CUDA_INFO"
	.align	4


	//----- nvinfo : EIATTR_REGCOUNT
	.align		4
        /*0000*/ 	.byte	0x04, 0x2f
        /*0002*/ 	.short	(.L_1 - .L_0)
	.align		4
.L_0:
        /*0004*/ 	.word	index@(_Z3addPiS_S_)
        /*0008*/ 	.word	0x0000000c


	//----- nvinfo : EIATTR_FRAME_SIZE
	.align		4
.L_1:
        /*000c*/ 	.byte	0x04, 0x11
        /*000e*/ 	.short	(.L_3 - .L_2)
	.align		4
.L_2:
        /*0010*/ 	.word	index@(_Z3addPiS_S_)
        /*0014*/ 	.word	0x00000000


	//----- nvinfo : EIATTR_REGCOUNT
	.align		4
.L_3:
        /*0018*/ 	.byte	0x04, 0x2f
        /*001a*/ 	.short	(.L_5 - .L_4)
	.align		4
.L_4:
        /*001c*/ 	.word	index@(_Z3addPdS_S_)
        /*0020*/ 	.word	0x0000000e


	//----- nvinfo : EIATTR_FRAME_SIZE
	.align		4
.L_5:
        /*0024*/ 	.byte	0x04, 0x11
        /*0026*/ 	.short	(.L_7 - .L_6)
	.align		4
.L_6:
        /*0028*/ 	.word	index@(_Z3addPdS_S_)
        /*002c*/ 	.word	0x00000000


	//----- nvinfo : EIATTR_MIN_STACK_SIZE
	.align		4
.L_7:
        /*0030*/ 	.byte	0x04, 0x12
        /*0032*/ 	.short	(.L_9 - .L_8)
	.align		4
.L_8:
        /*0034*/ 	.word	index@(_Z3addPdS_S_)
        /*0038*/ 	.word	0x00000000


	//----- nvinfo : EIATTR_MIN_STACK_SIZE
	.align		4
.L_9:
        /*003c*/ 	.byte	0x04, 0x12
        /*003e*/ 	.short	(.L_11 - .L_10)
	.align		4
.L_10:
        /*0040*/ 	.word	index@(_Z3addPiS_S_)
        /*0044*/ 	.word	0x00000000
.L_11:


//--------------------- .nv.compat                --------------------------
	.section	.nv.compat,"",@"SHT_CUDA_COMPAT_INFO"
	.align	4
        /*0000*/ 	.byte	0x02, 0x09, 0x00, 0x00, 0x02, 0x02, 0x01, 0x00, 0x02, 0x05, 0x05, 0x00, 0x03, 0x07, 0x01, 0x01
        /*0010*/ 	.byte	0x02, 0x03, 0x00, 0x00, 0x02, 0x06, 0x01, 0x00, 0x04, 0x0b, 0x08, 0x00, 0x01, 0x00, 0x00, 0x00
        /*0020*/ 	.byte	0x00, 0x00, 0x00, 0x00


//--------------------- .nv.info._Z3addPdS_S_     --------------------------
	.section	.nv.info._Z3addPdS_S_,"",@"SHT_CUDA_INFO"
	.sectionflags	@""
	.align	4


	//----- nvinfo : EIATTR_CUDA_API_VERSION
	.align		4
        /*0000*/ 	.byte	0x04, 0x37
        /*0002*/ 	.short	(.L_13 - .L_12)
.L_12:
        /*0004*/ 	.word	0x00000082


	//----- nvinfo : EIATTR_KPARAM_INFO
	.align		4
.L_13:
        /*0008*/ 	.byte	0x04, 0x17
        /*000a*/ 	.short	(.L_15 - .L_14)
.L_14:
        /*000c*/ 	.word	0x00000000
        /*0010*/ 	.short	0x0002
        /*0012*/ 	.short	0x0010
        /*0014*/ 	.byte	0x00, 0xf5, 0x21, 0x00


	//----- nvinfo : EIATTR_KPARAM_INFO
	.align		4
.L_15:
        /*0018*/ 	.byte	0x04, 0x17
        /*001a*/ 	.short	(.L_17 - .L_16)
.L_16:
        /*001c*/ 	.word	0x00000000
        /*0020*/ 	.short	0x0001
        /*0022*/ 	.short	0x0008
        /*0024*/ 	.byte	0x00, 0xf5, 0x21, 0x00


	//----- nvinfo : EIATTR_KPARAM_INFO
	.align		4
.L_17:
        /*0028*/ 	.byte	0x04, 0x17
        /*002a*/ 	.short	(.L_19 - .L_18)
.L_18:
        /*002c*/ 	.word	0x00000000
        /*0030*/ 	.short	0x0000
        /*0032*/ 	.short	0x0000
        /*0034*/ 	.byte	0x00, 0xf5, 0x21, 0x00


	//----- nvinfo : EIATTR_SPARSE_MMA_MASK
	.align		4
.L_19:
        /*0038*/ 	.byte	0x03, 0x50
        /*003a*/ 	.short	0x0000


	//----- nvinfo : EIATTR_MAXREG_COUNT
	.align		4
        /*003c*/ 	.byte	0x03, 0x1b
        /*003e*/ 	.short	0x00ff


	//----- nvinfo : EIATTR_MERCURY_ISA_VERSION
	.align		4
        /*0040*/ 	.byte	0x03, 0x5f
        /*0042*/ 	.short	0x0101


	//----- nvinfo : EIATTR_VRC_CTA_INIT_COUNT
	.align		4
        /*0044*/ 	.byte	0x02, 0x4a
	.zero		1
	.zero		1


	//----- nvinfo : EIATTR_EXIT_INSTR_OFFSETS
	.align		4
        /*0048*/ 	.byte	0x04, 0x1c
        /*004a*/ 	.short	(.L_21 - .L_20)


	//   ....[0]....
.L_20:
        /*004c*/ 	.word	0x000000d0


	//----- nvinfo : EIATTR_CBANK_PARAM_SIZE
	.align		4
.L_21:
        /*0050*/ 	.byte	0x03, 0x19
        /*0052*/ 	.short	0x0018


	//----- nvinfo : EIATTR_PARAM_CBANK
	.align		4
        /*0054*/ 	.byte	0x04, 0x0a
        /*0056*/ 	.short	(.L_23 - .L_22)
	.align		4
.L_22:
        /*0058*/ 	.word	index@(.nv.constant0._Z3addPdS_S_)
        /*005c*/ 	.short	0x0380
        /*005e*/ 	.short	0x0018


	//----- nvinfo : EIATTR_SW_WAR
	.align		4
.L_23:
        /*0060*/ 	.byte	0x04, 0x36
        /*0062*/ 	.short	(.L_25 - .L_24)
.L_24:
        /*0064*/ 	.word	0x00000008
.L_25:


//--------------------- .nv.info._Z3addPiS_S_     --------------------------
	.section	.nv.info._Z3addPiS_S_,"",@"SHT_CUDA_INFO"
	.sectionflags	@""
	.align	4


	//----- nvinfo : EIATTR_CUDA_API_VERSION
	.align		4
        /*0000*/ 	.byte	0x04, 0x37
        /*0002*/ 	.short	(.L_27 - .L_26)
.L_26:
        /*0004*/ 	.word	0x00000082


	//----- nvinfo : EIATTR_KPARAM_INFO
	.align		4
.L_27:
        /*0008*/ 	.byte	0x04, 0x17
        /*000a*/ 	.short	(.L_29 - .L_28)
.L_28:
        /*000c*/ 	.word	0x00000000
        /*0010*/ 	.short	0x0002
        /*0012*/ 	.short	0x0010
        /*0014*/ 	.byte	0x00, 0xf5, 0x21, 0x00


	//----- nvinfo : EIATTR_KPARAM_INFO
	.align		4
.L_29:
        /*0018*/ 	.byte	0x04, 0x17
        /*001a*/ 	.short	(.L_31 - .L_30)
.L_30:
        /*001c*/ 	.word	0x00000000
        /*0020*/ 	.short	0x0001
        /*0022*/ 	.short	0x0008
        /*0024*/ 	.byte	0x00, 0xf5, 0x21, 0x00


	//----- nvinfo : EIATTR_KPARAM_INFO
	.align		4
.L_31:
        /*0028*/ 	.byte	0x04, 0x17
        /*002a*/ 	.short	(.L_33 - .L_32)
.L_32:
        /*002c*/ 	.word	0x00000000
        /*0030*/ 	.short	0x0000
        /*0032*/ 	.short	0x0000
        /*0034*/ 	.byte	0x00, 0xf5, 0x21, 0x00


	//----- nvinfo : EIATTR_SPARSE_MMA_MASK
	.align		4
.L_33:
        /*0038*/ 	.byte	0x03, 0x50
        /*003a*/ 	.short	0x0000


	//----- nvinfo : EIATTR_MAXREG_COUNT
	.align		4
        /*003c*/ 	.byte	0x03, 0x1b
        /*003e*/ 	.short	0x00ff


	//----- nvinfo : EIATTR_MERCURY_ISA_VERSION
	.align		4
        /*0040*/ 	.byte	0x03, 0x5f
        /*0042*/ 	.short	0x0101


	//----- nvinfo : EIATTR_VRC_CTA_INIT_COUNT
	.align		4
        /*0044*/ 	.byte	0x02, 0x4a
	.zero		1
	.zero		1


	//----- nvinfo : EIATTR_EXIT_INSTR_OFFSETS
	.align		4
        /*0048*/ 	.byte	0x04, 0x1c
        /*004a*/ 	.short	(.L_35 - .L_34)


	//   ....[0]....
.L_34:
        /*004c*/ 	.word	0x000000d0


	//----- nvinfo : EIATTR_CBANK_PARAM_SIZE
	.align		4
.L_35:
        /*0050*/ 	.byte	0x03, 0x19
        /*0052*/ 	.short	0x0018


	//----- nvinfo : EIATTR_PARAM_CBANK
	.align		4
        /*0054*/ 	.byte	0x04, 0x0a
        /*0056*/ 	.short	(.L_37 - .L_36)
	.align		4
.L_36:
        /*0058*/ 	.word	index@(.nv.constant0._Z3addPiS_S_)
        /*005c*/ 	.short	0x0380
        /*005e*/ 	.short	0x0018


	//----- nvinfo : EIATTR_SW_WAR
	.align		4
.L_37:
        /*0060*/ 	.byte	0x04, 0x36
        /*0062*/ 	.short	(.L_39 - .L_38)
.L_38:
        /*0064*/ 	.word	0x00000008
.L_39:


//--------------------- .nv.callgraph             --------------------------
	.section	.nv.callgraph,"",@"SHT_CUDA_CALLGRAPH"
	.align	4
	.sectionentsize	8
	.align		4
        /*0000*/ 	.word	0x00000000
	.align		4
        /*0004*/ 	.word	0xffffffff
	.align		4
        /*0008*/ 	.word	0x00000000
	.align		4
        /*000c*/ 	.word	0xfffffffe
	.align		4
        /*0010*/ 	.word	0x00000000
	.align		4
        /*0014*/ 	.word	0xfffffffd
	.align		4
        /*0018*/ 	.word	0x00000000
	.align		4
        /*001c*/ 	.word	0xfffffffc


//--------------------- .text._Z3addPdS_S_        --------------------------
	.section	.text._Z3addPdS_S_,"ax",@progbits
	.align	128
        .global         _Z3addPdS_S_
        .type           _Z3addPdS_S_,@function
        .size           _Z3addPdS_S_,(.L_x_2 - _Z3addPdS_S_)
        .other          _Z3addPdS_S_,@"STO_CUDA_ENTRY STV_DEFAULT"
_Z3addPdS_S_:
.text._Z3addPdS_S_:
[----:B------:R-:W-:Y:S01]  /*0000*/  LDC R1, c[0x0][0x37c] ;  /* 0x0000df00ff017b82 */ /* 0x000fe20000000800 */
[----:B------:R-:W0:Y:S07]  /*0010*/  S2R R11, SR_CTAID.X ;  /* 0x00000000000b7919 */ /* 0x000e2e0000002500 */
[----:B------:R-:W0:Y:S01]  /*0020*/  LDC.64 R2, c[0x0][0x380] ;  /* 0x0000e000ff027b82 */ /* 0x000e220000000a00 */
[----:B------:R-:W1:Y:S07]  /*0030*/  LDCU.64 UR4, c[0x0][0x358] ;  /* 0x00006b00ff0477ac */ /* 0x000e6e0008000a00 */
[----:B------:R-:W2:Y:S08]  /*0040*/  LDC.64 R4, c[0x0][0x388] ;  /* 0x0000e200ff047b82 */ /* 0x000eb00000000a00 */
[----:B------:R-:W3:Y:S01]  /*0050*/  LDC.64 R8, c[0x0][0x390] ;  /* 0x0000e400ff087b82 */ /* 0x000ee20000000a00 */
[----:B0-----:R-:W-:-:S04]  /*0060*/  IMAD.WIDE.U32 R2, R11, 0x8, R2 ;  /* 0x000000080b027825 */ /* 0x001fc800078e0002 */
[C---:B--2---:R-:W-:Y:S02]  /*0070*/  IMAD.WIDE.U32 R4, R11.reuse, 0x8, R4 ;  /* 0x000000080b047825 */ /* 0x044fe400078e0004 */
[----:B-1----:R-:W2:Y:S04]  /*0080*/  LDG.E.64 R2, desc[UR4][R2.64] ;  /* 0x0000000402027981 */ /* 0x002ea8000c1e1b00 */
[----:B------:R-:W2:Y:S01]  /*0090*/  LDG.E.64 R4, desc[UR4][R4.64] ;  /* 0x0000000404047981 */ /* 0x000ea2000c1e1b00 */
[----:B---3--:R-:W-:Y:S01]  /*00a0*/  IMAD.WIDE.U32 R8, R11, 0x8, R8 ;  /* 0x000000080b087825 */ /* 0x008fe200078e0008 */
[----:B--2---:R-:W-:-:S07]  /*00b0*/  DADD R6, R2, R4 ;  /* 0x0000000002067229 */ /* 0x004fce0000000004 */
[----:B------:R-:W-:Y:S01]  /*00c0*/  STG.E.64 desc[UR4][R8.64], R6 ;  /* 0x0000000608007986 */ /* 0x000fe2000c101b04 */
[----:B------:R-:W-:Y:S05]  /*00d0*/  EXIT ;  /* 0x000000000000794d */ /* 0x000fea0003800000 */
.L_x_0:
[----:B------:R-:W-:-:S00]  /*00e0*/  BRA `(.L_x_0) ;  /* 0xfffffffc00fc7947 */ /* 0x000fc0000383ffff */
[----:B------:R-:W-:-:S00]  /*00f0*/  NOP ;  /* 0x0000000000007918 */ /* 0x000fc00000000000 */
        /* <DEDUP_REMOVED lines=8> */
.L_x_2:


//--------------------- .text._Z3addPiS_S_        --------------------------
	.section	.text._Z3addPiS_S_,"ax",@progbits
	.align	128
        .global         _Z3addPiS_S_
        .type           _Z3addPiS_S_,@function
        .size           _Z3addPiS_S_,(.L_x_3 - _Z3addPiS_S_)
        .other          _Z3addPiS_S_,@"STO_CUDA_ENTRY STV_DEFAULT"
_Z3addPiS_S_:
.text._Z3addPiS_S_:
        /* <DEDUP_REMOVED lines=8> */
[----:B-1----:R-:W2:Y:S04]  /*0080*/  LDG.E R2, desc[UR4][R2.64] ;  /* 0x0000000402027981 */ /* 0x002ea8000c1e1900 */
[----:B------:R-:W2:Y:S01]  /*0090*/  LDG.E R5, desc[UR4][R4.64] ;  /* 0x0000000404057981 */ /* 0x000ea2000c1e1900 */
[----:B---3--:R-:W-:Y:S01]  /*00a0*/  IMAD.WIDE.U32 R6, R9, 0x4, R6 ;  /* 0x0000000409067825 */ /* 0x008fe200078e0006 */
[----:B--2---:R-:W-:-:S05]  /*00b0*/  IADD3 R9, PT, PT, R2, R5, RZ ;  /* 0x0000000502097210 */ /* 0x004fca0007ffe0ff */
[----:B------:R-:W-:Y:S01]  /*00c0*/  STG.E desc[UR4][R6.64], R9 ;  /* 0x0000000906007986 */ /* 0x000fe2000c101904 */
[----:B------:R-:W-:Y:S05]  /*00d0*/  EXIT ;  /* 0x000000000000794d */ /* 0x000fea0003800000 */
.L_x_1:
        /* <DEDUP_REMOVED lines=10> */
.L_x_3:


//--------------------- .nv.shared.reserved.0     --------------------------
	.section	.nv.shared.reserved.0,"aw",@nobits
	.weak		__nv_reservedSMEM_offset_0_alias
	.size		__nv_reservedSMEM_offset_0_alias, 0, 64
	.other		__nv_reservedSMEM_offset_0_alias,@"STO_CUDA_RESERVED_SHARED STV_DEFAULT"
__nv_reservedSMEM_offset_0_alias:
	.zero		0
	.zero		64


//--------------------- .nv.constant0._Z3addPdS_S_ --------------------------
	.section	.nv.constant0._Z3addPdS_S_,"a",@progbits
	.sectionflags	@""
	.align	4
.nv.constant0._Z3addPdS_S_:
	.zero		920


//--------------------- .nv.constant0._Z3addPiS_S_ --------------------------
	.section	.nv.constant0._Z3addPiS_S_,"a",@progbits
	.sectionflags	@""
	.align	4
.nv.constant0._Z3addPiS_S_:
	.zero		920


//--------------------- SYMBOLS --------------------------

	.type		.nv.reservedSmem.offset0,@object
	.size		.nv.reservedSmem.offset0,0x4
